//
// Generated by NVIDIA NVVM Compiler
//
// Compiler Build ID: CL-36424714
// Cuda compilation tools, release 13.0, V13.0.88
// Based on NVVM 20.0.0
//

.version 9.0
.target sm_100
.address_size 64

	// .globl	_Z15convert_to_greyPKhPhii

.visible .entry _Z15convert_to_greyPKhPhii(
	.param .u64 .ptr .align 1 _Z15convert_to_greyPKhPhii_param_0,
	.param .u64 .ptr .align 1 _Z15convert_to_greyPKhPhii_param_1,
	.param .u32 _Z15convert_to_greyPKhPhii_param_2,
	.param .u32 _Z15convert_to_greyPKhPhii_param_3
)
{
	.reg .pred 	%p<4>;
	.reg .b16 	%rs<7>;
	.reg .b32 	%r<19>;
	.reg .b64 	%rd<13>;

	ld.param.u64 	%rd1, [_Z15convert_to_greyPKhPhii_param_0];
	ld.param.u64 	%rd2, [_Z15convert_to_greyPKhPhii_param_1];
	ld.param.u32 	%r4, [_Z15convert_to_greyPKhPhii_param_2];
	ld.param.u32 	%r3, [_Z15convert_to_greyPKhPhii_param_3];
	mov.u32 	%r6, %tid.x;
	mov.u32 	%r7, %ctaid.x;
	add.s32 	%r8, %r6, %r7;
	mov.u32 	%r9, %ntid.x;
	add.s32 	%r1, %r8, %r9;
	mov.u32 	%r10, %tid.y;
	mov.u32 	%r11, %ctaid.y;
	add.s32 	%r12, %r10, %r11;
	mov.u32 	%r13, %ntid.y;
	add.s32 	%r14, %r12, %r13;
	setp.ge.u32 	%p1, %r1, %r3;
	setp.ge.u32 	%p2, %r14, %r4;
	or.pred  	%p3, %p1, %p2;
	@%p3 bra 	$L__BB0_2;
	cvta.to.global.u64 	%rd3, %rd1;
	cvta.to.global.u64 	%rd4, %rd2;
	mad.lo.s32 	%r15, %r3, %r14, %r1;
	mul.lo.s32 	%r16, %r15, 3;
	cvt.u64.u32 	%rd5, %r16;
	add.s64 	%rd6, %rd3, %rd5;
	ld.global.u8 	%rs1, [%rd6];
	add.s32 	%r17, %r16, 1;
	cvt.u64.u32 	%rd7, %r17;
	add.s64 	%rd8, %rd3, %rd7;
	ld.global.u8 	%rs2, [%rd8];
	add.s32 	%r18, %r16, 2;
	cvt.u64.u32 	%rd9, %r18;
	add.s64 	%rd10, %rd3, %rd9;
	ld.global.u8 	%rs3, [%rd10];
	add.s16 	%rs4, %rs2, %rs1;
	add.s16 	%rs5, %rs4, %rs3;
	mul.hi.u16 	%rs6, %rs5, 21846;
	cvt.u64.u32 	%rd11, %r15;
	add.s64 	%rd12, %rd4, %rd11;
	st.global.u8 	[%rd12], %rs6;
$L__BB0_2:
	ret;

}


// ===== COMPILED SASS (sm_100) =====

	.target	sm_100

	.elftype	@"ET_EXEC"


//--------------------- .note.nv.tkinfo           --------------------------
	.section	.note.nv.tkinfo,"",@"SHT_NOTE"
	.sectionflags	@"SHF_NOTE_NV_TKINFO"
	.tkinfo
        /*0018*/ 	.word	0x00000002
        /*0030*/ 	.string	""
        /*0030*/ 	.string	"ptxas"
        /*0030*/ 	.string	"Cuda compilation tools, release 13.0, V13.0.88"
        /*0030*/ 	.string	"Build cuda_13.0.r13.0/compiler.36424714_0"
        /*0030*/ 	.string	"-arch sm_100 -m 64 "



//--------------------- .note.nv.cuinfo           --------------------------
	.section	.note.nv.cuinfo,"",@"SHT_NOTE"
	.sectionflags	@"SHF_NOTE_NV_CUINFO"
        /*0018*/ 	.short	0x0002
        /*001a*/ 	.short	0x0064
        /*001c*/ 	.short	0x0082
	.zero		2


//--------------------- .nv.info                  --------------------------
	.section	.nv.info,"",@"SHT_CUDA_INFO"
	.align	4


	//----- nvinfo : EIATTR_REGCOUNT
	.align		4
        /*0000*/ 	.byte	0x04, 0x2f
        /*0002*/ 	.short	(.L_1 - .L_0)
	.align		4
.L_0:
        /*0004*/ 	.word	index@(_Z15convert_to_greyPKhPhii)
        /*0008*/ 	.word	0x0000000e


	//----- nvinfo : EIATTR_FRAME_SIZE
	.align		4
.L_1:
        /*000c*/ 	.byte	0x04, 0x11
        /*000e*/ 	.short	(.L_3 - .L_2)
	.align		4
.L_2:
        /*0010*/ 	.word	index@(_Z15convert_to_greyPKhPhii)
        /*0014*/ 	.word	0x00000000


	//----- nvinfo : EIATTR_MIN_STACK_SIZE
	.align		4
.L_3:
        /*0018*/ 	.byte	0x04, 0x12
        /*001a*/ 	.short	(.L_5 - .L_4)
	.align		4
.L_4:
        /*001c*/ 	.word	index@(_Z15convert_to_greyPKhPhii)
        /*0020*/ 	.word	0x00000000
.L_5:


//--------------------- .nv.compat                --------------------------
	.section	.nv.compat,"",@"SHT_CUDA_COMPAT_INFO"
	.align	4
        /*0000*/ 	.byte	0x02, 0x09, 0x00, 0x00, 0x02, 0x02, 0x01, 0x00, 0x02, 0x05, 0x05, 0x00, 0x03, 0x07, 0x01, 0x01
        /*0010*/ 	.byte	0x02, 0x03, 0x00, 0x00, 0x02, 0x06, 0x01, 0x00, 0x04, 0x0b, 0x08, 0x00, 0x09, 0x00, 0x00, 0x00
        /*0020*/ 	.byte	0x00, 0x00, 0x00, 0x00


//--------------------- .nv.info._Z15convert_to_greyPKhPhii --------------------------
	.section	.nv.info._Z15convert_to_greyPKhPhii,"",@"SHT_CUDA_INFO"
	.sectionflags	@""
	.align	4


	//----- nvinfo : EIATTR_CUDA_API_VERSION
	.align		4
        /*0000*/ 	.byte	0x04, 0x37
        /*0002*/ 	.short	(.L_7 - .L_6)
.L_6:
        /*0004*/ 	.word	0x00000082


	//----- nvinfo : EIATTR_KPARAM_INFO
	.align		4
.L_7:
        /*0008*/ 	.byte	0x04, 0x17
        /*000a*/ 	.short	(.L_9 - .L_8)
.L_8:
        /*000c*/ 	.word	0x00000000
        /*0010*/ 	.short	0x0003
        /*0012*/ 	.short	0x0014
        /*0014*/ 	.byte	0x00, 0xf0, 0x11, 0x00


	//----- nvinfo : EIATTR_KPARAM_INFO
	.align		4
.L_9:
        /*0018*/ 	.byte	0x04, 0x17
        /*001a*/ 	.short	(.L_11 - .L_10)
.L_10:
        /*001c*/ 	.word	0x00000000
        /*0020*/ 	.short	0x0002
        /*0022*/ 	.short	0x0010
        /*0024*/ 	.byte	0x00, 0xf0, 0x11, 0x00


	//----- nvinfo : EIATTR_KPARAM_INFO
	.align		4
.L_11:
        /*0028*/ 	.byte	0x04, 0x17
        /*002a*/ 	.short	(.L_13 - .L_12)
.L_12:
        /*002c*/ 	.word	0x00000000
        /*0030*/ 	.short	0x0001
        /*0032*/ 	.short	0x0008
        /*0034*/ 	.byte	0x00, 0xf5, 0x21, 0x00


	//----- nvinfo : EIATTR_KPARAM_INFO
	.align		4
.L_13:
        /*0038*/ 	.byte	0x04, 0x17
        /*003a*/ 	.short	(.L_15 - .L_14)
.L_14:
        /*003c*/ 	.word	0x00000000
        /*0040*/ 	.short	0x0000
        /*0042*/ 	.short	0x0000
        /*0044*/ 	.byte	0x00, 0xf5, 0x21, 0x00


	//----- nvinfo : EIATTR_SPARSE_MMA_MASK
	.align		4
.L_15:
        /*0048*/ 	.byte	0x03, 0x50
        /*004a*/ 	.short	0x0000


	//----- nvinfo : EIATTR_MAXREG_COUNT
	.align		4
        /*004c*/ 	.byte	0x03, 0x1b
        /*004e*/ 	.short	0x00ff


	//----- nvinfo : EIATTR_MERCURY_ISA_VERSION
	.align		4
        /*0050*/ 	.byte	0x03, 0x5f
        /*0052*/ 	.short	0x0101


	//----- nvinfo : EIATTR_VRC_CTA_INIT_COUNT
	.align		4
        /*0054*/ 	.byte	0x02, 0x4a
	.zero		1
	.zero		1


	//----- nvinfo : EIATTR_EXIT_INSTR_OFFSETS
	.align		4
        /*0058*/ 	.byte	0x04, 0x1c
        /*005a*/ 	.short	(.L_17 - .L_16)


	//   ....[0]....
.L_16:
        /*005c*/ 	.word	0x000000c0


	//   ....[1]....
        /*0060*/ 	.word	0x00000220


	//----- nvinfo : EIATTR_CBANK_PARAM_SIZE
	.align		4
.L_17:
        /*0064*/ 	.byte	0x03, 0x19
        /*0066*/ 	.short	0x0018


	//----- nvinfo : EIATTR_PARAM_CBANK
	.align		4
        /*0068*/ 	.byte	0x04, 0x0a
        /*006a*/ 	.short	(.L_19 - .L_18)
	.align		4
.L_18:
        /*006c*/ 	.word	index@(.nv.constant0._Z15convert_to_greyPKhPhii)
        /*0070*/ 	.short	0x0380
        /*0072*/ 	.short	0x0018


	//----- nvinfo : EIATTR_SW_WAR
	.align		4
.L_19:
        /*0074*/ 	.byte	0x04, 0x36
        /*0076*/ 	.short	(.L_21 - .L_20)
.L_20:
        /*0078*/ 	.word	0x00000008
.L_21:


//--------------------- .nv.callgraph             --------------------------
	.section	.nv.callgraph,"",@"SHT_CUDA_CALLGRAPH"
	.align	4
	.sectionentsize	8
	.align		4
        /*0000*/ 	.word	0x00000000
	.align		4
        /*0004*/ 	.word	0xffffffff
	.align		4
        /*0008*/ 	.word	0x00000000
	.align		4
        /*000c*/ 	.word	0xfffffffe
	.align		4
        /*0010*/ 	.word	0x00000000
	.align		4
        /*0014*/ 	.word	0xfffffffd
	.align		4
        /*0018*/ 	.word	0x00000000
	.align		4
        /*001c*/ 	.word	0xfffffffc


//--------------------- .text._Z15convert_to_greyPKhPhii --------------------------
	.section	.text._Z15convert_to_greyPKhPhii,"ax",@progbits
	.align	128
        .global         _Z15convert_to_greyPKhPhii
        .type           _Z15convert_to_greyPKhPhii,@function
        .size           _Z15convert_to_greyPKhPhii,(.L_x_1 - _Z15convert_to_greyPKhPhii)
        .other          _Z15convert_to_greyPKhPhii,@"STO_CUDA_ENTRY STV_DEFAULT"
_Z15convert_to_greyPKhPhii:
.text._Z15convert_to_greyPKhPhii:
[----:B------:R-:W-:Y:S01]  /*0000*/  LDC R1, c[0x0][0x37c] ;  /* 0x0000df00ff017b82 */ /* 0x000fe20000000800 */
[----:B------:R-:W0:Y:S07]  /*0010*/  S2R R3, SR_TID.Y ;  /* 0x0000000000037919 */ /* 0x000e2e0000002200 */
[----:B------:R-:W1:Y:S01]  /*0020*/  LDC R5, c[0x0][0x360] ;  /* 0x0000d800ff057b82 */ /* 0x000e620000000800 */
[----:B------:R-:W2:Y:S01]  /*0030*/  LDCU.64 UR6, c[0x0][0x390] ;  /* 0x00007200ff0677ac */ /* 0x000ea20008000a00 */
[----:B------:R-:W1:Y:S06]  /*0040*/  S2R R0, SR_TID.X ;  /* 0x0000000000007919 */ /* 0x000e6c0000002100 */
[----:B------:R-:W0:Y:S08]  /*0050*/  S2UR UR5, SR_CTAID.Y ;  /* 0x00000000000579c3 */ /* 0x000e300000002600 */
[----:B------:R-:W0:Y:S08]  /*0060*/  LDC R2, c[0x0][0x364] ;  /* 0x0000d900ff027b82 */ /* 0x000e300000000800 */
[----:B------:R-:W1:Y:S01]  /*0070*/  S2UR UR4, SR_CTAID.X ;  /* 0x00000000000479c3 */ /* 0x000e620000002500 */
[----:B0-----:R-:W-:-:S04]  /*0080*/  IADD3 R3, PT, PT, R2, UR5, R3 ;  /* 0x0000000502037c10 */ /* 0x001fc8000fffe003 */
[----:B--2---:R-:W-:Y:S02]  /*0090*/  ISETP.GE.U32.AND P0, PT, R3, UR6, PT ;  /* 0x0000000603007c0c */ /* 0x004fe4000bf06070 */
[----:B-1----:R-:W-:-:S04]  /*00a0*/  IADD3 R0, PT, PT, R5, UR4, R0 ;  /* 0x0000000405007c10 */ /* 0x002fc8000fffe000 */
[----:B------:R-:W-:-:S13]  /*00b0*/  ISETP.GE.U32.OR P0, PT, R0, UR7, P0 ;  /* 0x0000000700007c0c */ /* 0x000fda0008706470 */
[----:B------:R-:W-:Y:S05]  /*00c0*/  @P0 EXIT ;  /* 0x000000000000094d */ /* 0x000fea0003800000 */
[----:B------:R-:W0:Y:S01]  /*00d0*/  LDCU.128 UR8, c[0x0][0x380] ;  /* 0x00007000ff0877ac */ /* 0x000e220008000c00 */
[----:B------:R-:W-:Y:S01]  /*00e0*/  IMAD R0, R3, UR7, R0 ;  /* 0x0000000703007c24 */ /* 0x000fe2000f8e0200 */
[----:B------:R-:W1:Y:S03]  /*00f0*/  LDCU.64 UR4, c[0x0][0x358] ;  /* 0x00006b00ff0477ac */ /* 0x000e660008000a00 */
[----:B------:R-:W-:-:S04]  /*0100*/  IMAD R2, R0, 0x3, RZ ;  /* 0x0000000300027824 */ /* 0x000fc800078e02ff */
[C---:B------:R-:W-:Y:S02]  /*0110*/  VIADD R4, R2.reuse, 0x1 ;  /* 0x0000000102047836 */ /* 0x040fe40000000000 */
[----:B------:R-:W-:-:S03]  /*0120*/  VIADD R6, R2, 0x2 ;  /* 0x0000000202067836 */ /* 0x000fc60000000000 */
[----:B0-----:R-:W-:Y:S02]  /*0130*/  IADD3 R4, P1, PT, R4, UR8, RZ ;  /* 0x0000000804047c10 */ /* 0x001fe4000ff3e0ff */
[----:B------:R-:W-:Y:S02]  /*0140*/  IADD3 R2, P0, PT, R2, UR8, RZ ;  /* 0x0000000802027c10 */ /* 0x000fe4000ff1e0ff */
[----:B------:R-:W-:Y:S01]  /*0150*/  IADD3 R6, P2, PT, R6, UR8, RZ ;  /* 0x0000000806067c10 */ /* 0x000fe2000ff5e0ff */
[----:B------:R-:W-:Y:S02]  /*0160*/  IMAD.X R5, RZ, RZ, UR9, P1 ;  /* 0x00000009ff057e24 */ /* 0x000fe400088e06ff */
[----:B------:R-:W-:Y:S02]  /*0170*/  IMAD.X R3, RZ, RZ, UR9, P0 ;  /* 0x00000009ff037e24 */ /* 0x000fe400080e06ff */
[----:B------:R-:W-:Y:S02]  /*0180*/  IMAD.X R7, RZ, RZ, UR9, P2 ;  /* 0x00000009ff077e24 */ /* 0x000fe400090e06ff */
[----:B-1----:R-:W2:Y:S04]  /*0190*/  LDG.E.U8 R5, desc[UR4][R4.64] ;  /* 0x0000000404057981 */ /* 0x002ea8000c1e1100 */
[----:B------:R-:W2:Y:S04]  /*01a0*/  LDG.E.U8 R2, desc[UR4][R2.64] ;  /* 0x0000000402027981 */ /* 0x000ea8000c1e1100 */
[----:B------:R-:W2:Y:S01]  /*01b0*/  LDG.E.U8 R6, desc[UR4][R6.64] ;  /* 0x0000000406067981 */ /* 0x000ea2000c1e1100 */
[----:B------:R-:W-:-:S02]  /*01c0*/  IADD3 R8, P0, PT, R0, UR10, RZ ;  /* 0x0000000a00087c10 */ /* 0x000fc4000ff1e0ff */
[----:B--2---:R-:W-:-:S05]  /*01d0*/  IADD3 R9, PT, PT, R6, R5, R2 ;  /* 0x0000000506097210 */ /* 0x004fca0007ffe002 */
[----:B------:R-:W-:Y:S02]  /*01e0*/  IMAD R11, R9, 0x5556, RZ ;  /* 0x00005556090b7824 */ /* 0x000fe400078e02ff */
[----:B------:R-:W-:-:S03]  /*01f0*/  IMAD.X R9, RZ, RZ, UR11, P0 ;  /* 0x0000000bff097e24 */ /* 0x000fc600080e06ff */
[----:B------:R-:W-:-:S05]  /*0200*/  SHF.R.U32.HI R11, RZ, 0x10, R11 ;  /* 0x00000010ff0b7819 */ /* 0x000fca000001160b */
[----:B------:R-:W-:Y:S01]  /*0210*/  STG.E.U8 desc[UR4][R8.64], R11 ;  /* 0x0000000b08007986 */ /* 0x000fe2000c101104 */
[----:B------:R-:W-:Y:S05]  /*0220*/  EXIT ;  /* 0x000000000000794d */ /* 0x000fea0003800000 */
.L_x_0:
[----:B------:R-:W-:-:S00]  /*0230*/  BRA `(.L_x_0) ;  /* 0xfffffffc00fc7947 */ /* 0x000fc0000383ffff */
[----:B------:R-:W-:-:S00]  /*0240*/  NOP ;  /* 0x0000000000007918 */ /* 0x000fc00000000000 */
        /* <DEDUP_REMOVED lines=11> */
.L_x_1:


//--------------------- .nv.shared.reserved.0     --------------------------
	.section	.nv.shared.reserved.0,"aw",@nobits
	.weak		__nv_reservedSMEM_offset_0_alias
	.size		__nv_reservedSMEM_offset_0_alias, 0, 64
	.other		__nv_reservedSMEM_offset_0_alias,@"STO_CUDA_RESERVED_SHARED STV_DEFAULT"
__nv_reservedSMEM_offset_0_alias:
	.zero		0
	.zero		64


//--------------------- .nv.constant0._Z15convert_to_greyPKhPhii --------------------------
	.section	.nv.constant0._Z15convert_to_greyPKhPhii,"a",@progbits
	.sectionflags	@""
	.align	4
.nv.constant0._Z15convert_to_greyPKhPhii:
	.zero		920


//--------------------- SYMBOLS --------------------------

	.type		.nv.reservedSmem.offset0,@object
	.size		.nv.reservedSmem.offset0,0x4
